//
// Generated by NVIDIA NVVM Compiler
//
// Compiler Build ID: CL-36424714
// Cuda compilation tools, release 13.0, V13.0.88
// Based on NVVM 20.0.0
//

.version 9.0
.target sm_100
.address_size 64

	// .globl	_Z8RandomHTPyi

.visible .entry _Z8RandomHTPyi(
	.param .u64 .ptr .align 1 _Z8RandomHTPyi_param_0,
	.param .u32 _Z8RandomHTPyi_param_1
)
{
	.reg .pred 	%p<6>;
	.reg .b32 	%r<32>;
	.reg .b64 	%rd<222>;

	ld.param.u32 	%r16, [_Z8RandomHTPyi_param_1];
	mov.u32 	%r17, %ntid.x;
	mov.u32 	%r18, %ctaid.x;
	mov.u32 	%r19, %tid.x;
	mad.lo.s32 	%r1, %r17, %r18, %r19;
	mad.lo.s32 	%r20, %r1, 10, 129;
	cvt.s64.s32 	%rd26, %r20;
	mul.wide.s32 	%rd27, %r20, 1664525;
	add.s64 	%rd28, %rd27, 1013904223;
	mad.lo.s64 	%rd29, %rd26, 2770643475625, 1687669940693298;
	mad.lo.s64 	%rd30, %rd26, 4611805331264703125, 5263708829673912041;
	shl.b64 	%rd31, %rd28, 5;
	xor.b64  	%rd32, %rd31, %rd28;
	shr.u64 	%rd33, %rd32, 39;
	shl.b64 	%rd34, %rd28, 24;
	and.b64  	%rd35, %rd34, 1099478073344;
	or.b64  	%rd36, %rd33, %rd35;
	shl.b64 	%rd37, %rd29, 19;
	xor.b64  	%rd38, %rd37, %rd29;
	shr.u64 	%rd39, %rd38, 45;
	shl.b64 	%rd40, %rd29, 13;
	and.b64  	%rd41, %rd40, 2251799813160960;
	or.b64  	%rd42, %rd39, %rd41;
	shl.b64 	%rd43, %rd30, 24;
	xor.b64  	%rd44, %rd43, %rd30;
	shr.u64 	%rd45, %rd44, 48;
	shl.b64 	%rd46, %rd30, 7;
	and.b64  	%rd47, %rd46, 144115188075790336;
	or.b64  	%rd48, %rd45, %rd47;
	shl.b64 	%rd49, %rd28, 29;
	xor.b64  	%rd50, %rd49, %rd34;
	shr.u64 	%rd51, %rd50, 39;
	shl.b64 	%rd52, %rd36, 24;
	and.b64  	%rd53, %rd52, 1099478073344;
	or.b64  	%rd54, %rd51, %rd53;
	shl.b64 	%rd55, %rd29, 32;
	xor.b64  	%rd56, %rd55, %rd40;
	shr.u64 	%rd57, %rd56, 45;
	shl.b64 	%rd58, %rd42, 13;
	and.b64  	%rd59, %rd58, 2251799813160960;
	or.b64  	%rd60, %rd57, %rd59;
	shl.b64 	%rd61, %rd30, 31;
	xor.b64  	%rd62, %rd61, %rd46;
	shr.u64 	%rd63, %rd62, 48;
	shl.b64 	%rd64, %rd48, 7;
	and.b64  	%rd65, %rd64, 144115188075790336;
	or.b64  	%rd66, %rd63, %rd65;
	shl.b64 	%rd67, %rd36, 29;
	xor.b64  	%rd68, %rd67, %rd52;
	shr.u64 	%rd69, %rd68, 39;
	shl.b64 	%rd70, %rd54, 24;
	and.b64  	%rd71, %rd70, 1099478073344;
	or.b64  	%rd72, %rd69, %rd71;
	shl.b64 	%rd73, %rd42, 32;
	xor.b64  	%rd74, %rd73, %rd58;
	shr.u64 	%rd75, %rd74, 45;
	shl.b64 	%rd76, %rd60, 13;
	and.b64  	%rd77, %rd76, 2251799813160960;
	or.b64  	%rd78, %rd75, %rd77;
	shl.b64 	%rd79, %rd30, 38;
	xor.b64  	%rd80, %rd79, %rd64;
	shr.u64 	%rd81, %rd80, 48;
	shl.b64 	%rd82, %rd66, 7;
	and.b64  	%rd83, %rd82, 144115188075790336;
	or.b64  	%rd84, %rd81, %rd83;
	shl.b64 	%rd85, %rd54, 29;
	xor.b64  	%rd86, %rd85, %rd70;
	shr.u64 	%rd87, %rd86, 39;
	shl.b64 	%rd88, %rd72, 24;
	and.b64  	%rd89, %rd88, -33554432;
	or.b64  	%rd217, %rd87, %rd89;
	shl.b64 	%rd90, %rd60, 32;
	xor.b64  	%rd91, %rd90, %rd76;
	shr.u64 	%rd92, %rd91, 45;
	shl.b64 	%rd93, %rd78, 13;
	and.b64  	%rd94, %rd93, -524288;
	or.b64  	%rd216, %rd92, %rd94;
	shl.b64 	%rd95, %rd48, 38;
	xor.b64  	%rd96, %rd95, %rd82;
	shr.u64 	%rd97, %rd96, 48;
	shl.b64 	%rd98, %rd84, 7;
	and.b64  	%rd99, %rd98, -65536;
	or.b64  	%rd215, %rd97, %rd99;
	mad.lo.s64 	%rd214, %rd26, 3221403897466257441, 747119326348795816;
	setp.lt.s32 	%p1, %r16, 1;
	@%p1 bra 	$L__BB0_7;
	ld.param.u32 	%r24, [_Z8RandomHTPyi_param_1];
	and.b32  	%r2, %r24, 3;
	setp.lt.u32 	%p2, %r24, 4;
	mov.b32 	%r29, 0;
	@%p2 bra 	$L__BB0_4;
	ld.param.u32 	%r25, [_Z8RandomHTPyi_param_1];
	and.b32  	%r22, %r25, 2147483644;
	neg.s32 	%r28, %r22;
	mov.u32 	%r27, %r1;
$L__BB0_3:
	ld.param.u32 	%r26, [_Z8RandomHTPyi_param_1];
	ld.param.u64 	%rd208, [_Z8RandomHTPyi_param_0];
	and.b32  	%r29, %r26, 2147483644;
	mul.wide.s32 	%rd100, %r27, 8;
	cvta.to.global.u64 	%rd101, %rd208;
	add.s64 	%rd102, %rd101, %rd100;
	shl.b64 	%rd103, %rd217, 5;
	xor.b64  	%rd104, %rd103, %rd217;
	shr.u64 	%rd105, %rd104, 39;
	shl.b64 	%rd106, %rd217, 24;
	and.b64  	%rd107, %rd106, -33554432;
	or.b64  	%rd108, %rd105, %rd107;
	shl.b64 	%rd109, %rd216, 19;
	xor.b64  	%rd110, %rd109, %rd216;
	shr.u64 	%rd111, %rd110, 45;
	shl.b64 	%rd112, %rd216, 13;
	and.b64  	%rd113, %rd112, -524288;
	or.b64  	%rd114, %rd111, %rd113;
	shl.b64 	%rd115, %rd215, 24;
	xor.b64  	%rd116, %rd115, %rd215;
	shr.u64 	%rd117, %rd116, 48;
	shl.b64 	%rd118, %rd215, 7;
	and.b64  	%rd119, %rd118, -65536;
	or.b64  	%rd120, %rd117, %rd119;
	mad.lo.s64 	%rd121, %rd214, 1664525, 1013904223;
	xor.b64  	%rd122, %rd114, %rd108;
	xor.b64  	%rd123, %rd122, %rd121;
	xor.b64  	%rd124, %rd123, %rd120;
	st.global.u64 	[%rd102], %rd124;
	shl.b64 	%rd125, %rd217, 29;
	xor.b64  	%rd126, %rd125, %rd106;
	shr.u64 	%rd127, %rd126, 39;
	shl.b64 	%rd128, %rd108, 24;
	and.b64  	%rd129, %rd128, -33554432;
	or.b64  	%rd130, %rd127, %rd129;
	shl.b64 	%rd131, %rd216, 32;
	xor.b64  	%rd132, %rd131, %rd112;
	shr.u64 	%rd133, %rd132, 45;
	shl.b64 	%rd134, %rd114, 13;
	and.b64  	%rd135, %rd134, -524288;
	or.b64  	%rd136, %rd133, %rd135;
	shl.b64 	%rd137, %rd215, 31;
	xor.b64  	%rd138, %rd137, %rd118;
	shr.u64 	%rd139, %rd138, 48;
	shl.b64 	%rd140, %rd120, 7;
	and.b64  	%rd141, %rd140, -65536;
	or.b64  	%rd142, %rd139, %rd141;
	mad.lo.s64 	%rd143, %rd214, 2770643475625, 1687669940693298;
	xor.b64  	%rd144, %rd136, %rd130;
	xor.b64  	%rd145, %rd144, %rd143;
	xor.b64  	%rd146, %rd145, %rd142;
	st.global.u64 	[%rd102+32768], %rd146;
	shl.b64 	%rd147, %rd108, 29;
	xor.b64  	%rd148, %rd147, %rd128;
	shr.u64 	%rd149, %rd148, 39;
	shl.b64 	%rd150, %rd130, 24;
	and.b64  	%rd151, %rd150, -33554432;
	or.b64  	%rd152, %rd149, %rd151;
	shl.b64 	%rd153, %rd114, 32;
	xor.b64  	%rd154, %rd153, %rd134;
	shr.u64 	%rd155, %rd154, 45;
	shl.b64 	%rd156, %rd136, 13;
	and.b64  	%rd157, %rd156, -524288;
	or.b64  	%rd158, %rd155, %rd157;
	shl.b64 	%rd159, %rd215, 38;
	xor.b64  	%rd160, %rd159, %rd140;
	shr.u64 	%rd161, %rd160, 48;
	shl.b64 	%rd162, %rd142, 7;
	and.b64  	%rd163, %rd162, -65536;
	or.b64  	%rd164, %rd161, %rd163;
	mad.lo.s64 	%rd165, %rd214, 4611805331264703125, 5263708829673912041;
	xor.b64  	%rd166, %rd158, %rd152;
	xor.b64  	%rd167, %rd166, %rd165;
	xor.b64  	%rd168, %rd167, %rd164;
	st.global.u64 	[%rd102+65536], %rd168;
	shl.b64 	%rd169, %rd130, 29;
	xor.b64  	%rd170, %rd169, %rd150;
	shr.u64 	%rd171, %rd170, 39;
	shl.b64 	%rd172, %rd152, 24;
	and.b64  	%rd173, %rd172, -33554432;
	or.b64  	%rd217, %rd171, %rd173;
	shl.b64 	%rd174, %rd136, 32;
	xor.b64  	%rd175, %rd174, %rd156;
	shr.u64 	%rd176, %rd175, 45;
	shl.b64 	%rd177, %rd158, 13;
	and.b64  	%rd178, %rd177, -524288;
	or.b64  	%rd216, %rd176, %rd178;
	shl.b64 	%rd179, %rd120, 38;
	xor.b64  	%rd180, %rd179, %rd162;
	shr.u64 	%rd181, %rd180, 48;
	shl.b64 	%rd182, %rd164, 7;
	and.b64  	%rd183, %rd182, -65536;
	or.b64  	%rd215, %rd181, %rd183;
	mad.lo.s64 	%rd214, %rd214, 296701739740555153, -1306000561438895308;
	xor.b64  	%rd184, %rd216, %rd217;
	xor.b64  	%rd185, %rd184, %rd214;
	xor.b64  	%rd186, %rd185, %rd215;
	st.global.u64 	[%rd102+98304], %rd186;
	add.s32 	%r28, %r28, 4;
	add.s32 	%r27, %r27, 16384;
	setp.ne.s32 	%p3, %r28, 0;
	@%p3 bra 	$L__BB0_3;
$L__BB0_4:
	setp.eq.s32 	%p4, %r2, 0;
	@%p4 bra 	$L__BB0_7;
	shl.b32 	%r23, %r29, 12;
	add.s32 	%r31, %r1, %r23;
	neg.s32 	%r30, %r2;
$L__BB0_6:
	.pragma "nounroll";
	ld.param.u64 	%rd209, [_Z8RandomHTPyi_param_0];
	mul.wide.s32 	%rd187, %r31, 8;
	cvta.to.global.u64 	%rd188, %rd209;
	add.s64 	%rd189, %rd188, %rd187;
	shl.b64 	%rd190, %rd217, 5;
	xor.b64  	%rd191, %rd190, %rd217;
	shr.u64 	%rd192, %rd191, 39;
	shl.b64 	%rd193, %rd217, 24;
	and.b64  	%rd194, %rd193, -33554432;
	or.b64  	%rd217, %rd192, %rd194;
	shl.b64 	%rd195, %rd216, 19;
	xor.b64  	%rd196, %rd195, %rd216;
	shr.u64 	%rd197, %rd196, 45;
	shl.b64 	%rd198, %rd216, 13;
	and.b64  	%rd199, %rd198, -524288;
	or.b64  	%rd216, %rd197, %rd199;
	shl.b64 	%rd200, %rd215, 24;
	xor.b64  	%rd201, %rd200, %rd215;
	shr.u64 	%rd202, %rd201, 48;
	shl.b64 	%rd203, %rd215, 7;
	and.b64  	%rd204, %rd203, -65536;
	or.b64  	%rd215, %rd202, %rd204;
	mad.lo.s64 	%rd214, %rd214, 1664525, 1013904223;
	xor.b64  	%rd205, %rd216, %rd217;
	xor.b64  	%rd206, %rd205, %rd214;
	xor.b64  	%rd207, %rd206, %rd215;
	st.global.u64 	[%rd189], %rd207;
	add.s32 	%r31, %r31, 4096;
	add.s32 	%r30, %r30, 1;
	setp.ne.s32 	%p5, %r30, 0;
	@%p5 bra 	$L__BB0_6;
$L__BB0_7:
	ret;

}


// ===== COMPILED SASS (sm_100) =====

	.target	sm_100

	.elftype	@"ET_EXEC"


//--------------------- .note.nv.tkinfo           --------------------------
	.section	.note.nv.tkinfo,"",@"SHT_NOTE"
	.sectionflags	@"SHF_NOTE_NV_TKINFO"
	.tkinfo
        /*0018*/ 	.word	0x00000002
        /*0030*/ 	.string	""
        /*0030*/ 	.string	"ptxas"
        /*0030*/ 	.string	"Cuda compilation tools, release 13.0, V13.0.88"
        /*0030*/ 	.string	"Build cuda_13.0.r13.0/compiler.36424714_0"
        /*0030*/ 	.string	"-arch sm_100 -m 64 "



//--------------------- .note.nv.cuinfo           --------------------------
	.section	.note.nv.cuinfo,"",@"SHT_NOTE"
	.sectionflags	@"SHF_NOTE_NV_CUINFO"
        /*0018*/ 	.short	0x0002
        /*001a*/ 	.short	0x0064
        /*001c*/ 	.short	0x0082
	.zero		2


//--------------------- .nv.info                  --------------------------
	.section	.nv.info,"",@"SHT_CUDA_INFO"
	.align	4


	//----- nvinfo : EIATTR_REGCOUNT
	.align		4
        /*0000*/ 	.byte	0x04, 0x2f
        /*0002*/ 	.short	(.L_1 - .L_0)
	.align		4
.L_0:
        /*0004*/ 	.word	index@(_Z8RandomHTPyi)
        /*0008*/ 	.word	0x00000022


	//----- nvinfo : EIATTR_FRAME_SIZE
	.align		4
.L_1:
        /*000c*/ 	.byte	0x04, 0x11
        /*000e*/ 	.short	(.L_3 - .L_2)
	.align		4
.L_2:
        /*0010*/ 	.word	index@(_Z8RandomHTPyi)
        /*0014*/ 	.word	0x00000000


	//----- nvinfo : EIATTR_MIN_STACK_SIZE
	.align		4
.L_3:
        /*0018*/ 	.byte	0x04, 0x12
        /*001a*/ 	.short	(.L_5 - .L_4)
	.align		4
.L_4:
        /*001c*/ 	.word	index@(_Z8RandomHTPyi)
        /*0020*/ 	.word	0x00000000
.L_5:


//--------------------- .nv.compat                --------------------------
	.section	.nv.compat,"",@"SHT_CUDA_COMPAT_INFO"
	.align	4
        /*0000*/ 	.byte	0x02, 0x09, 0x00, 0x00, 0x02, 0x02, 0x01, 0x00, 0x02, 0x05, 0x05, 0x00, 0x03, 0x07, 0x01, 0x01
        /*0010*/ 	.byte	0x02, 0x03, 0x00, 0x00, 0x02, 0x06, 0x01, 0x00, 0x04, 0x0b, 0x08, 0x00, 0x09, 0x00, 0x00, 0x00
        /*0020*/ 	.byte	0x00, 0x00, 0x00, 0x00


//--------------------- .nv.info._Z8RandomHTPyi   --------------------------
	.section	.nv.info._Z8RandomHTPyi,"",@"SHT_CUDA_INFO"
	.sectionflags	@""
	.align	4


	//----- nvinfo : EIATTR_CUDA_API_VERSION
	.align		4
        /*0000*/ 	.byte	0x04, 0x37
        /*0002*/ 	.short	(.L_7 - .L_6)
.L_6:
        /*0004*/ 	.word	0x00000082


	//----- nvinfo : EIATTR_KPARAM_INFO
	.align		4
.L_7:
        /*0008*/ 	.byte	0x04, 0x17
        /*000a*/ 	.short	(.L_9 - .L_8)
.L_8:
        /*000c*/ 	.word	0x00000000
        /*0010*/ 	.short	0x0001
        /*0012*/ 	.short	0x0008
        /*0014*/ 	.byte	0x00, 0xf0, 0x11, 0x00


	//----- nvinfo : EIATTR_KPARAM_INFO
	.align		4
.L_9:
        /*0018*/ 	.byte	0x04, 0x17
        /*001a*/ 	.short	(.L_11 - .L_10)
.L_10:
        /*001c*/ 	.word	0x00000000
        /*0020*/ 	.short	0x0000
        /*0022*/ 	.short	0x0000
        /*0024*/ 	.byte	0x00, 0xf5, 0x21, 0x00


	//----- nvinfo : EIATTR_SPARSE_MMA_MASK
	.align		4
.L_11:
        /*0028*/ 	.byte	0x03, 0x50
        /*002a*/ 	.short	0x0000


	//----- nvinfo : EIATTR_MAXREG_COUNT
	.align		4
        /*002c*/ 	.byte	0x03, 0x1b
        /*002e*/ 	.short	0x00ff


	//----- nvinfo : EIATTR_MERCURY_ISA_VERSION
	.align		4
        /*0030*/ 	.byte	0x03, 0x5f
        /*0032*/ 	.short	0x0101


	//----- nvinfo : EIATTR_VRC_CTA_INIT_COUNT
	.align		4
        /*0034*/ 	.byte	0x02, 0x4a
	.zero		1
	.zero		1


	//----- nvinfo : EIATTR_EXIT_INSTR_OFFSETS
	.align		4
        /*0038*/ 	.byte	0x04, 0x1c
        /*003a*/ 	.short	(.L_13 - .L_12)


	//   ....[0]....
.L_12:
        /*003c*/ 	.word	0x000008a0


	//   ....[1]....
        /*0040*/ 	.word	0x00001080


	//   ....[2]....
        /*0044*/ 	.word	0x000012c0


	//----- nvinfo : EIATTR_CBANK_PARAM_SIZE
	.align		4
.L_13:
        /*0048*/ 	.byte	0x03, 0x19
        /*004a*/ 	.short	0x000c


	//----- nvinfo : EIATTR_PARAM_CBANK
	.align		4
        /*004c*/ 	.byte	0x04, 0x0a
        /*004e*/ 	.short	(.L_15 - .L_14)
	.align		4
.L_14:
        /*0050*/ 	.word	index@(.nv.constant0._Z8RandomHTPyi)
        /*0054*/ 	.short	0x0380
        /*0056*/ 	.short	0x000c


	//----- nvinfo : EIATTR_SW_WAR
	.align		4
.L_15:
        /*0058*/ 	.byte	0x04, 0x36
        /*005a*/ 	.short	(.L_17 - .L_16)
.L_16:
        /*005c*/ 	.word	0x00000008
.L_17:


//--------------------- .nv.callgraph             --------------------------
	.section	.nv.callgraph,"",@"SHT_CUDA_CALLGRAPH"
	.align	4
	.sectionentsize	8
	.align		4
        /*0000*/ 	.word	0x00000000
	.align		4
        /*0004*/ 	.word	0xffffffff
	.align		4
        /*0008*/ 	.word	0x00000000
	.align		4
        /*000c*/ 	.word	0xfffffffe
	.align		4
        /*0010*/ 	.word	0x00000000
	.align		4
        /*0014*/ 	.word	0xfffffffd
	.align		4
        /*0018*/ 	.word	0x00000000
	.align		4
        /*001c*/ 	.word	0xfffffffc


//--------------------- .text._Z8RandomHTPyi      --------------------------
	.section	.text._Z8RandomHTPyi,"ax",@progbits
	.align	128
        .global         _Z8RandomHTPyi
        .type           _Z8RandomHTPyi,@function
        .size           _Z8RandomHTPyi,(.L_x_4 - _Z8RandomHTPyi)
        .other          _Z8RandomHTPyi,@"STO_CUDA_ENTRY STV_DEFAULT"
_Z8RandomHTPyi:
.text._Z8RandomHTPyi:
[----:B------:R-:W-:Y:S01]  /*0000*/  LDC R1, c[0x0][0x37c] ;  /* 0x0000df00ff017b82 */ /* 0x000fe20000000800 */
[----:B------:R-:W0:Y:S01]  /*0010*/  S2R R0, SR_CTAID.X ;  /* 0x0000000000007919 */ /* 0x000e220000002500 */
[----:B------:R-:W0:Y:S01]  /*0020*/  LDCU UR4, c[0x0][0x360] ;  /* 0x00006c00ff0477ac */ /* 0x000e220008000800 */
[----:B------:R-:W-:Y:S01]  /*0030*/  IMAD.MOV.U32 R21, RZ, RZ, 0xa ;  /* 0x0000000aff157424 */ /* 0x000fe200078e00ff */
[----:B------:R-:W0:Y:S01]  /*0040*/  S2R R3, SR_TID.X ;  /* 0x0000000000037919 */ /* 0x000e220000002100 */
[----:B------:R-:W-:Y:S01]  /*0050*/  IMAD.MOV.U32 R14, RZ, RZ, 0x3c6ef35f ;  /* 0x3c6ef35fff0e7424 */ /* 0x000fe200078e00ff */
[----:B------:R-:W-:Y:S01]  /*0060*/  UMOV UR6, 0x0 ;  /* 0x0000000000067882 */ /* 0x000fe20000000000 */
[----:B------:R-:W-:Y:S01]  /*0070*/  IMAD.MOV.U32 R15, RZ, RZ, 0x0 ;  /* 0x00000000ff0f7424 */ /* 0x000fe200078e00ff */
[----:B------:R-:W-:Y:S01]  /*0080*/  UMOV UR7, 0x733dba40 ;  /* 0x733dba4000077882 */ /* 0x000fe20000000000 */
[----:B------:R-:W-:Y:S01]  /*0090*/  IMAD.MOV.U32 R4, RZ, RZ, -0x17000000 ;  /* 0xe9000000ff047424 */ /* 0x000fe200078e00ff */
[----:B------:R-:W-:Y:S01]  /*00a0*/  UMOV UR5, 0x47502932 ;  /* 0x4750293200057882 */ /* 0x000fe20000000000 */
[----:B------:R-:W-:-:S02]  /*00b0*/  IMAD.MOV.U32 R5, RZ, RZ, 0x4ad1ccf6 ;  /* 0x4ad1ccf6ff057424 */ /* 0x000fc400078e00ff */
[----:B------:R-:W-:Y:S02]  /*00c0*/  IMAD.MOV.U32 R6, RZ, RZ, 0x49900000 ;  /* 0x49900000ff067424 */ /* 0x000fe400078e00ff */
[----:B------:R-:W-:Y:S02]  /*00d0*/  IMAD.MOV.U32 R7, RZ, RZ, -0x895c57f ;  /* 0xf76a3a81ff077424 */ /* 0x000fe400078e00ff */
[----:B------:R-:W-:Y:S02]  /*00e0*/  IMAD.MOV.U32 R16, RZ, RZ, -0x80000000 ;  /* 0x80000000ff107424 */ /* 0x000fe400078e00ff */
[----:B------:R-:W-:Y:S02]  /*00f0*/  IMAD.MOV.U32 R17, RZ, RZ, 0x68e67b74 ;  /* 0x68e67b74ff117424 */ /* 0x000fe400078e00ff */
[----:B------:R-:W-:Y:S02]  /*0100*/  IMAD.MOV.U32 R12, RZ, RZ, -0x2e330917 ;  /* 0xd1ccf6e9ff0c7424 */ /* 0x000fe400078e00ff */
[----:B------:R-:W-:-:S02]  /*0110*/  IMAD.MOV.U32 R13, RZ, RZ, 0x490c734a ;  /* 0x490c734aff0d7424 */ /* 0x000fc400078e00ff */
[----:B------:R-:W-:Y:S02]  /*0120*/  IMAD.MOV.U32 R10, RZ, RZ, 0x47502932 ;  /* 0x47502932ff0a7424 */ /* 0x000fe400078e00ff */
[----:B------:R-:W-:Y:S02]  /*0130*/  IMAD.MOV.U32 R11, RZ, RZ, 0x5feed ;  /* 0x0005feedff0b7424 */ /* 0x000fe400078e00ff */
[----:B0-----:R-:W-:Y:S01]  /*0140*/  IMAD R0, R0, UR4, R3 ;  /* 0x0000000400007c24 */ /* 0x001fe2000f8e0203 */
[----:B------:R-:W-:-:S03]  /*0150*/  UMOV UR4, 0x0 ;  /* 0x0000000000047882 */ /* 0x000fc60000000000 */
[----:B------:R-:W-:-:S04]  /*0160*/  IMAD R21, R0, R21, 0x81 ;  /* 0x0000008100157424 */ /* 0x000fc800078e0215 */
[----:B------:R-:W-:Y:S01]  /*0170*/  IMAD.WIDE R2, R21, 0x19660d, R14 ;  /* 0x0019660d15027825 */ /* 0x000fe200078e020e */
[----:B------:R-:W-:-:S03]  /*0180*/  SHF.R.S32.HI R19, RZ, 0x1f, R21 ;  /* 0x0000001fff137819 */ /* 0x000fc60000011415 */
[C---:B------:R-:W-:Y:S01]  /*0190*/  IMAD.HI.U32 R4, R21.reuse, -0x6b000000, R4 ;  /* 0x9500000015047827 */ /* 0x040fe200078e0004 */
[C-C-:B------:R-:W-:Y:S02]  /*01a0*/  SHF.L.U64.HI R8, R2.reuse, 0x18, R3.reuse ;  /* 0x0000001802087819 */ /* 0x140fe40000010203 */
[C---:B------:R-:W-:Y:S01]  /*01b0*/  SHF.L.U64.HI R9, R2.reuse, 0x1d, R3 ;  /* 0x0000001d02097819 */ /* 0x040fe20000010203 */
[----:B------:R-:W-:Y:S01]  /*01c0*/  IMAD.HI.U32 R5, R21, -0x1ab80000, R6 ;  /* 0xe548000015057827 */ /* 0x000fe200078e0006 */
[----:B------:R-:W-:Y:S02]  /*01d0*/  SHF.L.U64.HI R7, R2, 0x5, R3 ;  /* 0x0000000502077819 */ /* 0x000fe40000010203 */
[----:B------:R-:W-:Y:S01]  /*01e0*/  LOP3.LUT R9, R9, R8, RZ, 0x3c, !PT ;  /* 0x0000000809097212 */ /* 0x000fe200078e3cff */
[----:B------:R-:W-:-:S04]  /*01f0*/  IMAD.HI.U32 R16, R21, -0x80000000, R16 ;  /* 0x8000000015107827 */ /* 0x000fc800078e0010 */
[----:B------:R-:W-:Y:S01]  /*0200*/  IMAD.SHL.U32 R17, R2, 0x1000000, RZ ;  /* 0x0100000002117824 */ /* 0x000fe200078e00ff */
[----:B------:R-:W-:Y:S01]  /*0210*/  LOP3.LUT R2, R7, R3, RZ, 0x3c, !PT ;  /* 0x0000000307027212 */ /* 0x000fe200078e3cff */
[C---:B------:R-:W-:Y:S02]  /*0220*/  IMAD R18, R19.reuse, -0x50b6f56b, RZ ;  /* 0xaf490a9513127824 */ /* 0x040fe400078e02ff */
[C---:B------:R-:W-:Y:S01]  /*0230*/  IMAD R22, R19.reuse, -0x6b000000, RZ ;  /* 0x9500000013167824 */ /* 0x040fe200078e02ff */
[----:B------:R-:W-:Y:S01]  /*0240*/  SHF.R.U32.HI R2, RZ, 0x7, R2 ;  /* 0x00000007ff027819 */ /* 0x000fe20000011602 */
[C---:B------:R-:W-:Y:S02]  /*0250*/  IMAD R6, R19.reuse, 0x17385ca9, RZ ;  /* 0x17385ca913067824 */ /* 0x040fe400078e02ff */
[----:B------:R-:W-:Y:S01]  /*0260*/  IMAD R20, R19, -0x1ab80000, RZ ;  /* 0xe548000013147824 */ /* 0x000fe200078e02ff */
[----:B------:R-:W-:Y:S01]  /*0270*/  LOP3.LUT R17, R2, 0xfe000000, R17, 0xf8, !PT ;  /* 0xfe00000002117812 */ /* 0x000fe200078ef811 */
[----:B------:R-:W-:-:S04]  /*0280*/  IMAD.HI.U32 R7, R21, -0x50b6f56b, R12 ;  /* 0xaf490a9515077827 */ /* 0x000fc800078e000c */
[----:B------:R-:W-:-:S04]  /*0290*/  IMAD.HI.U32 R3, R21, 0x17385ca9, R10 ;  /* 0x17385ca915037827 */ /* 0x000fc800078e000a */
[----:B------:R-:W-:Y:S02]  /*02a0*/  IMAD R18, R21, 0x40006c83, R18 ;  /* 0x40006c8315127824 */ /* 0x000fe400078e0212 */
[----:B------:R-:W-:Y:S02]  /*02b0*/  IMAD.U32 R24, R19, -0x80000000, RZ ;  /* 0x8000000013187824 */ /* 0x000fe400078e00ff */
[C---:B------:R-:W-:Y:S02]  /*02c0*/  IMAD R23, R21.reuse, -0x7c50b6f6, R22 ;  /* 0x83af490a15177824 */ /* 0x040fe400078e0216 */
[C---:B------:R-:W-:Y:S02]  /*02d0*/  IMAD R6, R21.reuse, 0x285, R6 ;  /* 0x0000028515067824 */ /* 0x040fe400078e0206 */
[----:B------:R-:W-:Y:S02]  /*02e0*/  IMAD R22, R21, 0x1428b9c2, R20 ;  /* 0x1428b9c215167824 */ /* 0x000fe400078e0214 */
[----:B------:R-:W-:-:S02]  /*02f0*/  IMAD.IADD R7, R7, 0x1, R18 ;  /* 0x0000000107077824 */ /* 0x000fc400078e0212 */
[----:B------:R-:W-:Y:S02]  /*0300*/  IMAD R25, R21, -0x285b7ab6, R24 ;  /* 0xd7a4854a15197824 */ /* 0x000fe400078e0218 */
[----:B------:R-:W-:Y:S02]  /*0310*/  IMAD.IADD R4, R4, 0x1, R23 ;  /* 0x0000000104047824 */ /* 0x000fe400078e0217 */
[----:B------:R-:W-:Y:S02]  /*0320*/  IMAD.IADD R20, R3, 0x1, R6 ;  /* 0x0000000103147824 */ /* 0x000fe400078e0206 */
[----:B------:R-:W-:Y:S02]  /*0330*/  IMAD.MOV.U32 R2, RZ, RZ, -0x19848b80 ;  /* 0xe67b7480ff027424 */ /* 0x000fe400078e00ff */
[----:B------:R-:W-:Y:S02]  /*0340*/  IMAD.MOV.U32 R3, RZ, RZ, -0x79c65a98 ;  /* 0x8639a568ff037424 */ /* 0x000fe400078e00ff */
[----:B------:R-:W-:-:S02]  /*0350*/  IMAD R26, R19, -0x5b7ab580, RZ ;  /* 0xa4854a80131a7824 */ /* 0x000fc400078e02ff */
[----:B------:R-:W-:Y:S01]  /*0360*/  IMAD.IADD R5, R5, 0x1, R22 ;  /* 0x0000000105057824 */ /* 0x000fe200078e0216 */
[----:B------:R-:W-:Y:S01]  /*0370*/  LOP3.LUT R22, R4, R7, RZ, 0x3c, !PT ;  /* 0x0000000704167212 */ /* 0x000fe200078e3cff */
[----:B------:R-:W-:Y:S02]  /*0380*/  IMAD.IADD R16, R16, 0x1, R25 ;  /* 0x0000000110107824 */ /* 0x000fe400078e0219 */
[----:B------:R-:W-:Y:S01]  /*0390*/  IMAD.WIDE.U32 R2, R21, -0x5b7ab580, R2 ;  /* 0xa4854a8015027825 */ /* 0x000fe200078e0002 */
[----:B------:R-:W-:Y:S02]  /*03a0*/  SHF.R.U32.HI R27, RZ, 0x10, R22 ;  /* 0x00000010ff1b7819 */ /* 0x000fe40000011616 */
[----:B------:R-:W-:Y:S01]  /*03b0*/  LOP3.LUT R20, R5, R20, RZ, 0x3c, !PT ;  /* 0x0000001405147212 */ /* 0x000fe200078e3cff */
[----:B------:R-:W-:Y:S01]  /*03c0*/  IMAD R25, R21, 0x3641d7, R26 ;  /* 0x003641d715197824 */ /* 0x000fe200078e021a */
[----:B------:R-:W-:Y:S01]  /*03d0*/  LOP3.LUT R2, R27, 0xffff0000, R2, 0xf8, !PT ;  /* 0xffff00001b027812 */ /* 0x000fe200078ef802 */
[----:B------:R-:W-:Y:S01]  /*03e0*/  IMAD.MOV.U32 R6, RZ, RZ, 0x5264000 ;  /* 0x05264000ff067424 */ /* 0x000fe200078e00ff */
[----:B------:R-:W-:Y:S01]  /*03f0*/  SHF.R.U32.HI R29, RZ, 0xd, R20 ;  /* 0x0000000dff1d7819 */ /* 0x000fe20000011614 */
[----:B------:R-:W-:-:S02]  /*0400*/  IMAD.IADD R3, R3, 0x1, R25 ;  /* 0x0000000103037824 */ /* 0x000fc400078e0219 */
[----:B------:R-:W-:Y:S02]  /*0410*/  IMAD.MOV.U32 R7, RZ, RZ, -0x40225716 ;  /* 0xbfdda8eaff077424 */ /* 0x000fe400078e00ff */
[----:B------:R-:W-:Y:S01]  /*0420*/  IMAD R24, R19, 0xb952000, RZ ;  /* 0x0b95200013187824 */ /* 0x000fe200078e02ff */
[----:B------:R-:W-:Y:S01]  /*0430*/  LOP3.LUT R16, R16, R3, RZ, 0x3c, !PT ;  /* 0x0000000310107212 */ /* 0x000fe200078e3cff */
[----:B------:R-:W-:Y:S02]  /*0440*/  IMAD.MOV.U32 R4, RZ, RZ, -0x5c26a058 ;  /* 0xa3d95fa8ff047424 */ /* 0x000fe400078e00ff */
[----:B------:R-:W-:Y:S02]  /*0450*/  IMAD.MOV.U32 R5, RZ, RZ, 0xa5e4d11 ;  /* 0x0a5e4d11ff057424 */ /* 0x000fe400078e00ff */
[----:B------:R-:W-:-:S04]  /*0460*/  IMAD.HI.U32 R18, RZ, R21, UR6 ;  /* 0x00000006ff127e27 */ /* 0x000fc8000f8e0015 */
[----:B------:R-:W-:Y:S02]  /*0470*/  IMAD R28, R19, -0x1576ffdf, RZ ;  /* 0xea890021131c7824 */ /* 0x000fe400078e02ff */
[----:B------:R-:W-:-:S04]  /*0480*/  IMAD.HI.U32 R26, RZ, R21, UR4 ;  /* 0x00000004ff1a7e27 */ /* 0x000fc8000f8e0015 */
[----:B------:R-:W-:-:S04]  /*0490*/  IMAD.WIDE.U32 R6, R21, 0xb952000, R6 ;  /* 0x0b95200015067825 */ /* 0x000fc800078e0006 */
[C---:B------:R-:W-:Y:S01]  /*04a0*/  IMAD R23, R21.reuse, 0x50a2e7, R24 ;  /* 0x0050a2e715177824 */ /* 0x040fe200078e0218 */
[----:B------:R-:W-:Y:S01]  /*04b0*/  SHF.R.U32.HI R24, RZ, 0x7, R9 ;  /* 0x00000007ff187819 */ /* 0x000fe20000011609 */
[----:B------:R-:W-:Y:S01]  /*04c0*/  IMAD.WIDE.U32 R4, R21, -0x1576ffdf, R4 ;  /* 0xea89002115047825 */ /* 0x000fe200078e0004 */
[----:B------:R-:W-:-:S03]  /*04d0*/  LOP3.LUT R6, R29, 0xfff80000, R6, 0xf8, !PT ;  /* 0xfff800001d067812 */ /* 0x000fc600078ef806 */
[C---:B------:R-:W-:Y:S02]  /*04e0*/  IMAD R18, R21.reuse, -0x2dbd5ac0, R18 ;  /* 0xd242a54015127824 */ /* 0x040fe400078e0212 */
[C---:B------:R-:W-:Y:S02]  /*04f0*/  IMAD R19, R21.reuse, 0x2cb4b9c6, R28 ;  /* 0x2cb4b9c615137824 */ /* 0x040fe400078e021c */
[----:B------:R-:W-:Y:S01]  /*0500*/  IMAD R21, R21, 0x17385ca9, R26 ;  /* 0x17385ca915157824 */ /* 0x000fe200078e021a */
[----:B------:R-:W-:Y:S01]  /*0510*/  LOP3.LUT R26, R8, 0xff, RZ, 0xc0, !PT ;  /* 0x000000ff081a7812 */ /* 0x000fe200078ec0ff */
[----:B------:R-:W-:Y:S01]  /*0520*/  IMAD.IADD R20, R7, 0x1, R23 ;  /* 0x0000000107147824 */ /* 0x000fe200078e0217 */
[----:B------:R-:W-:Y:S01]  /*0530*/  SHF.R.U32.HI R8, RZ, 0x10, R16 ;  /* 0x00000010ff087819 */ /* 0x000fe20000011610 */
[----:B------:R-:W-:Y:S01]  /*0540*/  IMAD.SHL.U32 R9, R2, 0x80, RZ ;  /* 0x0000008002097824 */ /* 0x000fe200078e00ff */
[C---:B------:R-:W-:Y:S01]  /*0550*/  SHF.L.U64.HI R16, R17.reuse, 0x18, R26 ;  /* 0x0000001811107819 */ /* 0x040fe2000001021a */
[----:B------:R-:W-:Y:S01]  /*0560*/  IMAD.SHL.U32 R23, R17, 0x1000000, RZ ;  /* 0x0100000011177824 */ /* 0x000fe200078e00ff */
[----:B------:R-:W-:Y:S01]  /*0570*/  LOP3.LUT R21, R21, R20, RZ, 0x3c, !PT ;  /* 0x0000001415157212 */ /* 0x000fe200078e3cff */
[----:B------:R-:W-:Y:S01]  /*0580*/  IMAD.SHL.U32 R7, R6, 0x2000, RZ ;  /* 0x0000200006077824 */ /* 0x000fe200078e00ff */
[----:B------:R-:W-:-:S02]  /*0590*/  LOP3.LUT R9, R8, 0xffff0000, R9, 0xf8, !PT ;  /* 0xffff000008097812 */ /* 0x000fc400078ef809 */
[----:B------:R-:W0:Y:S01]  /*05a0*/  LDC R8, c[0x0][0x388] ;  /* 0x0000e200ff087b82 */ /* 0x000e220000000800 */
[----:B------:R-:W-:Y:S02]  /*05b0*/  SHF.R.U32.HI R22, RZ, 0xd, R21 ;  /* 0x0000000dff167819 */ /* 0x000fe40000011615 */
[----:B------:R-:W-:Y:S02]  /*05c0*/  SHF.L.U64.HI R21, R17, 0x1d, R26 ;  /* 0x0000001d11157819 */ /* 0x000fe4000001021a */
[----:B------:R-:W-:Y:S02]  /*05d0*/  LOP3.LUT R17, R24, 0xfe000000, R23, 0xf8, !PT ;  /* 0xfe00000018117812 */ /* 0x000fe400078ef817 */
[----:B------:R-:W-:Y:S02]  /*05e0*/  LOP3.LUT R23, R3, 0x1ffffff, RZ, 0xc0, !PT ;  /* 0x01ffffff03177812 */ /* 0x000fe400078ec0ff */
[----:B------:R-:W-:Y:S02]  /*05f0*/  LOP3.LUT R7, R22, 0xfff80000, R7, 0xf8, !PT ;  /* 0xfff8000016077812 */ /* 0x000fe400078ef807 */
[C---:B------:R-:W-:Y:S01]  /*0600*/  SHF.L.U64.HI R23, R2.reuse, 0x7, R23 ;  /* 0x0000000702177819 */ /* 0x040fe20000010217 */
[----:B------:R-:W-:Y:S01]  /*0610*/  IMAD.SHL.U32 R2, R2, 0x40, RZ ;  /* 0x0000004002027824 */ /* 0x000fe200078e00ff */
[----:B------:R-:W-:-:S02]  /*0620*/  LOP3.LUT R22, R16, 0xff, RZ, 0xc0, !PT ;  /* 0x000000ff10167812 */ /* 0x000fc400078ec0ff */
[----:B------:R-:W-:Y:S02]  /*0630*/  LOP3.LUT R3, R21, R16, RZ, 0x3c, !PT ;  /* 0x0000001015037212 */ /* 0x000fe400078e3cff */
[----:B------:R-:W-:Y:S02]  /*0640*/  LOP3.LUT R25, R20, 0x7ffff, RZ, 0xc0, !PT ;  /* 0x0007ffff14197812 */ /* 0x000fe400078ec0ff */
[----:B------:R-:W-:Y:S02]  /*0650*/  LOP3.LUT R18, R18, R23, RZ, 0x3c, !PT ;  /* 0x0000001712127212 */ /* 0x000fe400078e3cff */
[C-C-:B------:R-:W-:Y:S02]  /*0660*/  SHF.L.U64.HI R16, R17.reuse, 0x18, R22.reuse ;  /* 0x0000001811107819 */ /* 0x140fe40000010216 */
[C---:B------:R-:W-:Y:S01]  /*0670*/  SHF.L.U64.HI R21, R17.reuse, 0x1d, R22 ;  /* 0x0000001d11157819 */ /* 0x040fe20000010216 */
[----:B------:R-:W-:Y:S01]  /*0680*/  IMAD.SHL.U32 R17, R17, 0x1000000, RZ ;  /* 0x0100000011117824 */ /* 0x000fe200078e00ff */
[----:B------:R-:W-:Y:S01]  /*0690*/  SHF.R.U32.HI R20, RZ, 0x7, R3 ;  /* 0x00000007ff147819 */ /* 0x000fe20000011603 */
[----:B------:R-:W-:Y:S01]  /*06a0*/  IMAD.SHL.U32 R3, R9, 0x80, RZ ;  /* 0x0000008009037824 */ /* 0x000fe200078e00ff */
[----:B------:R-:W-:-:S02]  /*06b0*/  LOP3.LUT R22, R23, 0x1ffffff, RZ, 0xc0, !PT ;  /* 0x01ffffff17167812 */ /* 0x000fc400078ec0ff */
[C---:B------:R-:W-:Y:S02]  /*06c0*/  SHF.L.U64.HI R23, R6.reuse, 0xd, R25 ;  /* 0x0000000d06177819 */ /* 0x040fe40000010219 */
[----:B------:R-:W-:Y:S02]  /*06d0*/  SHF.R.U32.HI R18, RZ, 0x10, R18 ;  /* 0x00000010ff127819 */ /* 0x000fe40000011612 */
[----:B------:R-:W-:Y:S01]  /*06e0*/  LOP3.LUT R25, R6, R23, RZ, 0x3c, !PT ;  /* 0x0000001706197212 */ /* 0x000fe200078e3cff */
[----:B------:R-:W-:Y:S01]  /*06f0*/  IMAD.SHL.U32 R6, R7, 0x2000, RZ ;  /* 0x0000200007067824 */ /* 0x000fe200078e00ff */
[----:B------:R-:W-:Y:S02]  /*0700*/  LOP3.LUT R3, R18, 0xffff0000, R3, 0xf8, !PT ;  /* 0xffff000012037812 */ /* 0x000fe400078ef803 */
[----:B------:R-:W-:Y:S02]  /*0710*/  LOP3.LUT R18, R23, 0x7ffff, RZ, 0xc0, !PT ;  /* 0x0007ffff17127812 */ /* 0x000fe400078ec0ff */
[----:B0-----:R-:W-:-:S02]  /*0720*/  ISETP.GE.AND P0, PT, R8, 0x1, PT ;  /* 0x000000010800780c */ /* 0x001fc40003f06270 */
[----:B------:R-:W-:Y:S02]  /*0730*/  LOP3.LUT R21, R21, R16, RZ, 0x3c, !PT ;  /* 0x0000001015157212 */ /* 0x000fe400078e3cff */
[----:B------:R-:W-:Y:S02]  /*0740*/  SHF.R.U32.HI R25, RZ, 0xd, R25 ;  /* 0x0000000dff197819 */ /* 0x000fe40000011619 */
[----:B------:R-:W-:Y:S02]  /*0750*/  LOP3.LUT R17, R20, 0xfe000000, R17, 0xf8, !PT ;  /* 0xfe00000014117812 */ /* 0x000fe400078ef811 */
[----:B------:R-:W-:Y:S02]  /*0760*/  LOP3.LUT R16, R16, 0xff, RZ, 0xc0, !PT ;  /* 0x000000ff10107812 */ /* 0x000fe400078ec0ff */
[----:B------:R-:W-:Y:S01]  /*0770*/  SHF.L.U64.HI R9, R9, 0x7, R22 ;  /* 0x0000000709097819 */ /* 0x000fe20000010216 */
[----:B------:R-:W-:Y:S01]  /*0780*/  IMAD.SHL.U32 R24, R17, 0x1000000, RZ ;  /* 0x0100000011187824 */ /* 0x000fe200078e00ff */
[----:B------:R-:W-:-:S02]  /*0790*/  SHF.L.U64.HI R18, R7, 0xd, R18 ;  /* 0x0000000d07127819 */ /* 0x000fc40000010212 */
[----:B------:R-:W-:Y:S01]  /*07a0*/  LOP3.LUT R6, R25, 0xfff80000, R6, 0xf8, !PT ;  /* 0xfff8000019067812 */ /* 0x000fe200078ef806 */
[----:B------:R-:W-:Y:S01]  /*07b0*/  IMAD.SHL.U32 R25, R3, 0x80, RZ ;  /* 0x0000008003197824 */ /* 0x000fe200078e00ff */
[----:B------:R-:W-:Y:S02]  /*07c0*/  SHF.L.U64.HI R23, R17, 0x18, R16 ;  /* 0x0000001811177819 */ /* 0x000fe40000010210 */
[----:B------:R-:W-:Y:S02]  /*07d0*/  LOP3.LUT R16, R7, R18, RZ, 0x3c, !PT ;  /* 0x0000001207107212 */ /* 0x000fe400078e3cff */
[----:B------:R-:W-:Y:S02]  /*07e0*/  LOP3.LUT R2, R2, R9, RZ, 0x3c, !PT ;  /* 0x0000000902027212 */ /* 0x000fe400078e3cff */
[----:B------:R-:W-:Y:S02]  /*07f0*/  LOP3.LUT R7, R18, 0x7ffff, RZ, 0xc0, !PT ;  /* 0x0007ffff12077812 */ /* 0x000fe400078ec0ff */
[----:B------:R-:W-:Y:S01]  /*0800*/  LOP3.LUT R18, R9, 0x1ffffff, RZ, 0xc0, !PT ;  /* 0x01ffffff09127812 */ /* 0x000fe200078ec0ff */
[----:B------:R-:W-:Y:S01]  /*0810*/  IMAD.SHL.U32 R9, R6, 0x2000, RZ ;  /* 0x0000200006097824 */ /* 0x000fe200078e00ff */
[----:B------:R-:W-:-:S02]  /*0820*/  SHF.R.U32.HI R21, RZ, 0x7, R21 ;  /* 0x00000007ff157819 */ /* 0x000fc40000011615 */
[----:B------:R-:W-:Y:S02]  /*0830*/  SHF.R.U32.HI R16, RZ, 0xd, R16 ;  /* 0x0000000dff107819 */ /* 0x000fe40000011610 */
[----:B------:R-:W-:Y:S02]  /*0840*/  SHF.R.U32.HI R2, RZ, 0x10, R2 ;  /* 0x00000010ff027819 */ /* 0x000fe40000011602 */
[----:B------:R-:W-:Y:S02]  /*0850*/  SHF.L.U64.HI R26, R6, 0xd, R7 ;  /* 0x0000000d061a7819 */ /* 0x000fe40000010207 */
[----:B------:R-:W-:Y:S02]  /*0860*/  LOP3.LUT R24, R21, 0xfe000000, R24, 0xf8, !PT ;  /* 0xfe00000015187812 */ /* 0x000fe400078ef818 */
[----:B------:R-:W-:Y:S02]  /*0870*/  SHF.L.U64.HI R6, R3, 0x7, R18 ;  /* 0x0000000703067819 */ /* 0x000fe40000010212 */
[----:B------:R-:W-:-:S02]  /*0880*/  LOP3.LUT R9, R16, 0xfff80000, R9, 0xf8, !PT ;  /* 0xfff8000010097812 */ /* 0x000fc400078ef809 */
[----:B------:R-:W-:Y:S01]  /*0890*/  LOP3.LUT R25, R2, 0xffff0000, R25, 0xf8, !PT ;  /* 0xffff000002197812 */ /* 0x000fe200078ef819 */
[----:B------:R-:W-:Y:S06]  /*08a0*/  @!P0 EXIT ;  /* 0x000000000000894d */ /* 0x000fec0003800000 */
[C---:B------:R-:W-:Y:S01]  /*08b0*/  ISETP.GE.U32.AND P0, PT, R8.reuse, 0x4, PT ;  /* 0x000000040800780c */ /* 0x040fe20003f06070 */
[----:B------:R-:W0:Y:S01]  /*08c0*/  LDCU.64 UR4, c[0x0][0x358] ;  /* 0x00006b00ff0477ac */ /* 0x000e220008000a00 */
[----:B------:R-:W-:Y:S01]  /*08d0*/  IMAD.MOV.U32 R3, RZ, RZ, R4 ;  /* 0x000000ffff037224 */ /* 0x000fe200078e0004 */
[----:B------:R-:W-:Y:S01]  /*08e0*/  LOP3.LUT R4, R8, 0x3, RZ, 0xc0, !PT ;  /* 0x0000000308047812 */ /* 0x000fe200078ec0ff */
[----:B------:R-:W-:Y:S02]  /*08f0*/  IMAD.IADD R7, R5, 0x1, R19 ;  /* 0x0000000105077824 */ /* 0x000fe400078e0213 */
[----:B------:R-:W-:-:S07]  /*0900*/  IMAD.MOV.U32 R5, RZ, RZ, RZ ;  /* 0x000000ffff057224 */ /* 0x000fce00078e00ff */
[----:B------:R-:W-:Y:S05]  /*0910*/  @!P0 BRA `(.L_x_0) ;  /* 0x0000000400d48947 */ /* 0x000fea0003800000 */
[----:B------:R-:W-:Y:S01]  /*0920*/  LOP3.LUT R8, R8, 0x7ffffffc, RZ, 0xc0, !PT ;  /* 0x7ffffffc08087812 */ /* 0x000fe200078ec0ff */
[----:B------:R-:W-:-:S04]  /*0930*/  IMAD.MOV.U32 R2, RZ, RZ, R0 ;  /* 0x000000ffff027224 */ /* 0x000fc800078e0000 */
[----:B------:R-:W-:-:S07]  /*0940*/  IMAD.MOV R20, RZ, RZ, -R8 ;  /* 0x000000ffff147224 */ /* 0x000fce00078e0a08 */
.L_x_1:
[C---:B------:R-:W-:Y:S01]  /*0950*/  SHF.L.U64.HI R18, R24.reuse, 0x5, R23 ;  /* 0x0000000518127819 */ /* 0x040fe20000010217 */
[----:B-1----:R-:W-:Y:S01]  /*0960*/  IMAD.SHL.U32 R17, R24, 0x1000000, RZ ;  /* 0x0100000018117824 */ /* 0x002fe200078e00ff */
[----:B------:R-:W-:Y:S01]  /*0970*/  SHF.L.U64.HI R5, R9, 0x13, R26 ;  /* 0x0000001309057819 */ /* 0x000fe2000001021a */
[----:B------:R-:W-:Y:S01]  /*0980*/  IMAD R19, R7, 0x19660d, RZ ;  /* 0x0019660d07137824 */ /* 0x000fe200078e02ff */
[----:B------:R-:W-:Y:S01]  /*0990*/  LOP3.LUT R18, R18, R23, RZ, 0x3c, !PT ;  /* 0x0000001712127212 */ /* 0x000fe200078e3cff */
[----:B------:R-:W-:Y:S01]  /*09a0*/  VIADD R20, R20, 0x4 ;  /* 0x0000000414147836 */ /* 0x000fe20000000000 */
[----:B------:R-:W-:Y:S01]  /*09b0*/  LOP3.LUT R16, R5, R26, RZ, 0x3c, !PT ;  /* 0x0000001a05107212 */ /* 0x000fe200078e3cff */
[----:B------:R-:W-:Y:S01]  /*09c0*/  IMAD.SHL.U32 R5, R9, 0x2000, RZ ;  /* 0x0000200009057824 */ /* 0x000fe200078e00ff */
[----:B------:R-:W-:Y:S02]  /*09d0*/  SHF.R.U32.HI R18, RZ, 0x7, R18 ;  /* 0x00000007ff127819 */ /* 0x000fe40000011612 */
[----:B------:R-:W-:-:S02]  /*09e0*/  SHF.R.U32.HI R16, RZ, 0xd, R16 ;  /* 0x0000000dff107819 */ /* 0x000fc40000011610 */
[C-C-:B------:R-:W-:Y:S02]  /*09f0*/  SHF.L.U64.HI R22, R24.reuse, 0x1d, R23.reuse ;  /* 0x0000001d18167819 */ /* 0x140fe40000010217 */
[----:B------:R-:W-:Y:S02]  /*0a00*/  SHF.L.U64.HI R23, R24, 0x18, R23 ;  /* 0x0000001818177819 */ /* 0x000fe40000010217 */
[----:B------:R-:W-:Y:S02]  /*0a10*/  SHF.L.U64.HI R21, R25, 0x18, R6 ;  /* 0x0000001819157819 */ /* 0x000fe40000010206 */
[----:B------:R-:W-:Y:S02]  /*0a20*/  LOP3.LUT R24, R18, 0xfe000000, R17, 0xf8, !PT ;  /* 0xfe00000012187812 */ /* 0x000fe400078ef811 */
[----:B------:R-:W-:Y:S01]  /*0a30*/  LOP3.LUT R5, R16, 0xfff80000, R5, 0xf8, !PT ;  /* 0xfff8000010057812 */ /* 0x000fe200078ef805 */
[----:B------:R-:W-:Y:S01]  /*0a40*/  IMAD.WIDE.U32 R16, R3, 0x19660d, R14 ;  /* 0x0019660d03107825 */ /* 0x000fe200078e000e */
[----:B------:R-:W-:-:S02]  /*0a50*/  LOP3.LUT R21, R21, R6, RZ, 0x3c, !PT ;  /* 0x0000000615157212 */ /* 0x000fc400078e3cff */
[----:B------:R-:W-:Y:S01]  /*0a60*/  SHF.L.U64.HI R26, R9, 0xd, R26 ;  /* 0x0000000d091a7819 */ /* 0x000fe2000001021a */
[----:B------:R-:W-:Y:S01]  /*0a70*/  IMAD.IADD R19, R17, 0x1, R19 ;  /* 0x0000000111137824 */ /* 0x000fe200078e0213 */
[----:B------:R-:W-:Y:S02]  /*0a80*/  LOP3.LUT R18, R16, R5, R24, 0x96, !PT ;  /* 0x0000000510127212 */ /* 0x000fe400078e9618 */
[----:B------:R-:W-:Y:S01]  /*0a90*/  SHF.R.U32.HI R16, RZ, 0x10, R21 ;  /* 0x00000010ff107819 */ /* 0x000fe20000011615 */
[----:B------:R-:W-:Y:S01]  /*0aa0*/  IMAD.SHL.U32 R21, R25, 0x80, RZ ;  /* 0x0000008019157824 */ /* 0x000fe200078e00ff */
[----:B------:R-:W-:Y:S02]  /*0ab0*/  LOP3.LUT R19, R19, R26, R23, 0x96, !PT ;  /* 0x0000001a13137212 */ /* 0x000fe400078e9617 */
[----:B------:R-:W-:Y:S02]  /*0ac0*/  SHF.L.U64.HI R28, R25, 0x7, R6 ;  /* 0x00000007191c7819 */ /* 0x000fe40000010206 */
[----:B------:R-:W-:-:S02]  /*0ad0*/  LOP3.LUT R21, R16, 0xffff0000, R21, 0xf8, !PT ;  /* 0xffff000010157812 */ /* 0x000fc400078ef815 */
[----:B------:R-:W1:Y:S01]  /*0ae0*/  LDC.64 R16, c[0x0][0x380] ;  /* 0x0000e000ff107b82 */ /* 0x000e620000000a00 */
[----:B------:R-:W-:Y:S02]  /*0af0*/  LOP3.LUT R22, R22, R23, RZ, 0x3c, !PT ;  /* 0x0000001716167212 */ /* 0x000fe400078e3cff */
[----:B------:R-:W-:Y:S01]  /*0b00*/  SHF.L.U64.HI R27, R25, 0x1f, R6 ;  /* 0x0000001f191b7819 */ /* 0x000fe20000010206 */
[----:B------:R-:W-:Y:S01]  /*0b10*/  IMAD.SHL.U32 R6, R24, 0x1000000, RZ ;  /* 0x0100000018067824 */ /* 0x000fe200078e00ff */
[-C--:B------:R-:W-:Y:S01]  /*0b20*/  LOP3.LUT R19, R19, R28.reuse, RZ, 0x3c, !PT ;  /* 0x0000001c13137212 */ /* 0x080fe200078e3cff */
[----:B------:R-:W-:Y:S01]  /*0b30*/  IMAD.SHL.U32 R25, R25, 0x40, RZ ;  /* 0x0000004019197824 */ /* 0x000fe200078e00ff */
[----:B------:R-:W-:Y:S02]  /*0b40*/  LOP3.LUT R18, R18, R21, RZ, 0x3c, !PT ;  /* 0x0000001512127212 */ /* 0x000fe400078e3cff */
[----:B------:R-:W-:Y:S02]  /*0b50*/  SHF.R.U32.HI R29, RZ, 0x7, R22 ;  /* 0x00000007ff1d7819 */ /* 0x000fe40000011616 */
[----:B------:R-:W-:-:S02]  /*0b60*/  LOP3.LUT R22, R27, R28, RZ, 0x3c, !PT ;  /* 0x0000001c1b167212 */ /* 0x000fc400078e3cff */
[----:B------:R-:W-:Y:S01]  /*0b70*/  LOP3.LUT R30, R9, R26, RZ, 0x3c, !PT ;  /* 0x0000001a091e7212 */ /* 0x000fe200078e3cff */
[----:B------:R-:W-:Y:S01]  /*0b80*/  IMAD.SHL.U32 R9, R5, 0x2000, RZ ;  /* 0x0000200005097824 */ /* 0x000fe200078e00ff */
[----:B------:R-:W-:Y:S02]  /*0b90*/  LOP3.LUT R6, R29, 0xfe000000, R6, 0xf8, !PT ;  /* 0xfe0000001d067812 */ /* 0x000fe400078ef806 */
[----:B------:R-:W-:Y:S02]  /*0ba0*/  SHF.R.U32.HI R30, RZ, 0xd, R30 ;  /* 0x0000000dff1e7819 */ /* 0x000fe4000001161e */
[----:B------:R-:W-:Y:S02]  /*0bb0*/  SHF.L.U64.HI R26, R5, 0xd, R26 ;  /* 0x0000000d051a7819 */ /* 0x000fe4000001021a */
[----:B------:R-:W-:Y:S01]  /*0bc0*/  LOP3.LUT R9, R30, 0xfff80000, R9, 0xf8, !PT ;  /* 0xfff800001e097812 */ /* 0x000fe200078ef809 */
[----:B------:R-:W-:Y:S01]  /*0bd0*/  IMAD R30, R7, -0x50b6f56b, RZ ;  /* 0xaf490a95071e7824 */ /* 0x000fe200078e02ff */
[----:B------:R-:W-:Y:S01]  /*0be0*/  SHF.L.U64.HI R28, R21, 0x7, R28 ;  /* 0x00000007151c7819 */ /* 0x000fe2000001021c */
[----:B-1----:R-:W-:Y:S01]  /*0bf0*/  IMAD.WIDE R16, R2, 0x8, R16 ;  /* 0x0000000802107825 */ /* 0x002fe200078e0210 */
[----:B------:R-:W-:-:S02]  /*0c00*/  ISETP.NE.AND P0, PT, R20, RZ, PT ;  /* 0x000000ff1400720c */ /* 0x000fc40003f05270 */
[----:B------:R-:W-:Y:S01]  /*0c10*/  LOP3.LUT R25, R25, R28, RZ, 0x3c, !PT ;  /* 0x0000001c19197212 */ /* 0x000fe200078e3cff */
[----:B------:R-:W-:Y:S01]  /*0c20*/  IMAD R29, R3, 0x40006c83, R30 ;  /* 0x40006c83031d7824 */ /* 0x000fe200078e021e */
[----:B0-----:R0:W-:Y:S01]  /*0c30*/  STG.E.64 desc[UR4][R16.64], R18 ;  /* 0x0000001210007986 */ /* 0x0011e2000c101b04 */
[----:B------:R-:W-:Y:S02]  /*0c40*/  IMAD R30, R7, 0x979e791, RZ ;  /* 0x0979e791071e7824 */ /* 0x000fe400078e02ff */
[----:B------:R-:W-:Y:S01]  /*0c50*/  VIADD R2, R2, 0x4000 ;  /* 0x0000400002027836 */ /* 0x000fe20000000000 */
[----:B0-----:R-:W-:Y:S01]  /*0c60*/  SHF.R.U32.HI R19, RZ, 0x10, R22 ;  /* 0x00000010ff137819 */ /* 0x001fe20000011616 */
[----:B------:R-:W-:Y:S02]  /*0c70*/  IMAD.SHL.U32 R22, R21, 0x80, RZ ;  /* 0x0000008015167824 */ /* 0x000fe400078e00ff */
[----:B------:R-:W-:Y:S02]  /*0c80*/  IMAD R18, R7, 0x17385ca9, RZ ;  /* 0x17385ca907127824 */ /* 0x000fe400078e02ff */
[----:B------:R-:W-:Y:S01]  /*0c90*/  IMAD.SHL.U32 R21, R21, 0x40, RZ ;  /* 0x0000004015157824 */ /* 0x000fe200078e00ff */
[----:B------:R-:W-:Y:S01]  /*0ca0*/  LOP3.LUT R22, R19, 0xffff0000, R22, 0xf8, !PT ;  /* 0xffff000013167812 */ /* 0x000fe200078ef816 */
[----:B------:R-:W-:-:S02]  /*0cb0*/  IMAD R27, R3, 0x285, R18 ;  /* 0x00000285031b7824 */ /* 0x000fc400078e0212 */
[----:B------:R-:W-:-:S04]  /*0cc0*/  IMAD.WIDE.U32 R18, R3, 0x17385ca9, R10 ;  /* 0x17385ca903127825 */ /* 0x000fc800078e000a */
[----:B------:R-:W-:Y:S01]  /*0cd0*/  IMAD.IADD R19, R19, 0x1, R27 ;  /* 0x0000000113137824 */ /* 0x000fe200078e021b */
[----:B------:R-:W-:Y:S01]  /*0ce0*/  SHF.L.U64.HI R27, R24, 0x18, R23 ;  /* 0x00000018181b7819 */ /* 0x000fe20000010217 */
[----:B------:R-:W-:Y:S01]  /*0cf0*/  IMAD R7, R3, 0x41e18a9, R30 ;  /* 0x041e18a903077824 */ /* 0x000fe200078e021e */
[----:B------:R-:W-:Y:S02]  /*0d00*/  LOP3.LUT R18, R18, R9, R6, 0x96, !PT ;  /* 0x0000000912127212 */ /* 0x000fe400078e9606 */
[----:B------:R-:W-:Y:S02]  /*0d10*/  LOP3.LUT R19, R19, R26, R27, 0x96, !PT ;  /* 0x0000001a13137212 */ /* 0x000fe400078e961b */
[----:B------:R-:W-:Y:S02]  /*0d20*/  LOP3.LUT R18, R18, R22, RZ, 0x3c, !PT ;  /* 0x0000001612127212 */ /* 0x000fe400078e3cff */
[----:B------:R-:W-:Y:S02]  /*0d30*/  LOP3.LUT R19, R19, R28, RZ, 0x3c, !PT ;  /* 0x0000001c13137212 */ /* 0x000fe400078e3cff */
[----:B------:R-:W-:-:S02]  /*0d40*/  SHF.L.U64.HI R24, R24, 0x1d, R23 ;  /* 0x0000001d18187819 */ /* 0x000fc40000010217 */
[C---:B------:R-:W-:Y:S01]  /*0d50*/  SHF.L.U64.HI R28, R22.reuse, 0x7, R28 ;  /* 0x00000007161c7819 */ /* 0x040fe2000001021c */
[----:B------:R-:W-:Y:S01]  /*0d60*/  IMAD.SHL.U32 R22, R22, 0x80, RZ ;  /* 0x0000008016167824 */ /* 0x000fe200078e00ff */
[----:B------:R-:W-:Y:S01]  /*0d70*/  SHF.R.U32.HI R23, RZ, 0x10, R25 ;  /* 0x00000010ff177819 */ /* 0x000fe20000011619 */
[----:B------:R0:W-:Y:S01]  /*0d80*/  STG.E.64 desc[UR4][R16.64+0x8000], R18 ;  /* 0x0080001210007986 */ /* 0x0001e2000c101b04 */
[----:B------:R-:W-:Y:S01]  /*0d90*/  LOP3.LUT R24, R24, R27, RZ, 0x3c, !PT ;  /* 0x0000001b18187212 */ /* 0x000fe200078e3cff */
[----:B------:R-:W-:Y:S01]  /*0da0*/  IMAD.SHL.U32 R25, R9, 0x2000, RZ ;  /* 0x0000200009197824 */ /* 0x000fe200078e00ff */
[----:B------:R-:W-:Y:S02]  /*0db0*/  LOP3.LUT R22, R23, 0xffff0000, R22, 0xf8, !PT ;  /* 0xffff000017167812 */ /* 0x000fe400078ef816 */
[----:B------:R-:W-:Y:S01]  /*0dc0*/  SHF.R.U32.HI R23, RZ, 0x7, R24 ;  /* 0x00000007ff177819 */ /* 0x000fe20000011618 */
[----:B------:R-:W-:-:S05]  /*0dd0*/  IMAD.SHL.U32 R24, R6, 0x1000000, RZ ;  /* 0x0100000006187824 */ /* 0x000fca00078e00ff */
[----:B------:R-:W-:Y:S02]  /*0de0*/  LOP3.LUT R24, R23, 0xfe000000, R24, 0xf8, !PT ;  /* 0xfe00000017187812 */ /* 0x000fe400078ef818 */
[C-C-:B------:R-:W-:Y:S02]  /*0df0*/  SHF.L.U64.HI R23, R6.reuse, 0x18, R27.reuse ;  /* 0x0000001806177819 */ /* 0x140fe4000001021b */
[----:B0-----:R-:W-:Y:S02]  /*0e00*/  LOP3.LUT R18, R5, R26, RZ, 0x3c, !PT ;  /* 0x0000001a05127212 */ /* 0x001fe400078e3cff */
[----:B------:R-:W-:Y:S02]  /*0e10*/  SHF.L.U64.HI R6, R6, 0x1d, R27 ;  /* 0x0000001d06067819 */ /* 0x000fe4000001021b */
[----:B------:R-:W-:Y:S02]  /*0e20*/  SHF.R.U32.HI R18, RZ, 0xd, R18 ;  /* 0x0000000dff127819 */ /* 0x000fe40000011612 */
[----:B------:R-:W-:-:S02]  /*0e30*/  SHF.L.U64.HI R26, R9, 0xd, R26 ;  /* 0x0000000d091a7819 */ /* 0x000fc4000001021a */
[----:B------:R-:W-:Y:S01]  /*0e40*/  LOP3.LUT R25, R18, 0xfff80000, R25, 0xf8, !PT ;  /* 0xfff8000012197812 */ /* 0x000fe200078ef819 */
[----:B------:R-:W-:Y:S01]  /*0e50*/  IMAD.WIDE.U32 R18, R3, -0x50b6f56b, R12 ;  /* 0xaf490a9503127825 */ /* 0x000fe200078e000c */
[----:B------:R-:W-:-:S03]  /*0e60*/  LOP3.LUT R6, R6, R23, RZ, 0x3c, !PT ;  /* 0x0000001706067212 */ /* 0x000fc600078e3cff */
[----:B------:R-:W-:Y:S01]  /*0e70*/  IMAD.IADD R29, R19, 0x1, R29 ;  /* 0x00000001131d7824 */ /* 0x000fe200078e021d */
[----:B------:R-:W-:Y:S01]  /*0e80*/  LOP3.LUT R5, R18, R25, R24, 0x96, !PT ;  /* 0x0000001912057212 */ /* 0x000fe200078e9618 */
[C---:B------:R-:W-:Y:S01]  /*0e90*/  IMAD.SHL.U32 R19, R24.reuse, 0x1000000, RZ ;  /* 0x0100000018137824 */ /* 0x040fe200078e00ff */
[-C--:B------:R-:W-:Y:S01]  /*0ea0*/  LOP3.LUT R18, R9, R26.reuse, RZ, 0x3c, !PT ;  /* 0x0000001a09127212 */ /* 0x080fe200078e3cff */
[----:B------:R-:W-:Y:S01]  /*0eb0*/  IMAD.SHL.U32 R9, R25, 0x2000, RZ ;  /* 0x0000200019097824 */ /* 0x000fe200078e00ff */
[----:B------:R-:W-:Y:S02]  /*0ec0*/  SHF.R.U32.HI R6, RZ, 0x7, R6 ;  /* 0x00000007ff067819 */ /* 0x000fe40000011606 */
[----:B------:R-:W-:Y:S02]  /*0ed0*/  SHF.R.U32.HI R18, RZ, 0xd, R18 ;  /* 0x0000000dff127819 */ /* 0x000fe40000011612 */
[--C-:B------:R-:W-:Y:S02]  /*0ee0*/  LOP3.LUT R29, R29, R26, R23.reuse, 0x96, !PT ;  /* 0x0000001a1d1d7212 */ /* 0x100fe400078e9617 */
[----:B------:R-:W-:-:S02]  /*0ef0*/  SHF.L.U64.HI R23, R24, 0x18, R23 ;  /* 0x0000001818177819 */ /* 0x000fc40000010217 */
[----:B------:R-:W-:Y:S01]  /*0f00*/  LOP3.LUT R24, R6, 0xfe000000, R19, 0xf8, !PT ;  /* 0xfe00000006187812 */ /* 0x000fe200078ef813 */
[----:B------:R-:W-:Y:S01]  /*0f10*/  IMAD.MOV.U32 R19, RZ, RZ, -0x121fd898 ;  /* 0xede02768ff137424 */ /* 0x000fe200078e00ff */
[----:B------:R-:W-:Y:S01]  /*0f20*/  LOP3.LUT R9, R18, 0xfff80000, R9, 0xf8, !PT ;  /* 0xfff8000012097812 */ /* 0x000fe200078ef809 */
[----:B------:R-:W-:Y:S01]  /*0f30*/  IMAD.MOV.U32 R18, RZ, RZ, -0x5506accc ;  /* 0xaaf95334ff127424 */ /* 0x000fe200078e00ff */
[-C--:B------:R-:W-:Y:S02]  /*0f40*/  LOP3.LUT R6, R21, R28.reuse, RZ, 0x3c, !PT ;  /* 0x0000001c15067212 */ /* 0x080fe400078e3cff */
[----:B------:R-:W-:Y:S01]  /*0f50*/  SHF.L.U64.HI R26, R25, 0xd, R26 ;  /* 0x0000000d191a7819 */ /* 0x000fe2000001021a */
[----:B------:R-:W-:Y:S01]  /*0f60*/  IMAD.WIDE.U32 R18, R3, 0x979e791, R18 ;  /* 0x0979e79103127825 */ /* 0x000fe200078e0012 */
[----:B------:R-:W-:Y:S02]  /*0f70*/  SHF.R.U32.HI R25, RZ, 0x10, R6 ;  /* 0x00000010ff197819 */ /* 0x000fe40000011606 */
[----:B------:R-:W-:Y:S01]  /*0f80*/  LOP3.LUT R29, R29, R28, RZ, 0x3c, !PT ;  /* 0x0000001c1d1d7212 */ /* 0x000fe200078e3cff */
[----:B------:R-:W-:Y:S01]  /*0f90*/  IMAD.IADD R7, R19, 0x1, R7 ;  /* 0x0000000113077824 */ /* 0x000fe200078e0207 */
[C---:B------:R-:W-:Y:S01]  /*0fa0*/  SHF.L.U64.HI R6, R22.reuse, 0x7, R28 ;  /* 0x0000000716067819 */ /* 0x040fe2000001021c */
[----:B------:R-:W-:Y:S01]  /*0fb0*/  IMAD.MOV.U32 R3, RZ, RZ, R18 ;  /* 0x000000ffff037224 */ /* 0x000fe200078e0012 */
[----:B------:R-:W-:Y:S01]  /*0fc0*/  LOP3.LUT R28, R5, R22, RZ, 0x3c, !PT ;  /* 0x00000016051c7212 */ /* 0x000fe200078e3cff */
[----:B------:R-:W-:Y:S01]  /*0fd0*/  IMAD.SHL.U32 R22, R22, 0x80, RZ ;  /* 0x0000008016167824 */ /* 0x000fe200078e00ff */
[----:B------:R-:W-:-:S03]  /*0fe0*/  LOP3.LUT R31, R7, R26, R23, 0x96, !PT ;  /* 0x0000001a071f7212 */ /* 0x000fc600078e9617 */
[----:B------:R1:W-:Y:S01]  /*0ff0*/  STG.E.64 desc[UR4][R16.64+0x10000], R28 ;  /* 0x0100001c10007986 */ /* 0x0003e2000c101b04 */
[----:B------:R-:W-:Y:S02]  /*1000*/  LOP3.LUT R25, R25, 0xffff0000, R22, 0xf8, !PT ;  /* 0xffff000019197812 */ /* 0x000fe400078ef816 */
[----:B------:R-:W-:Y:S02]  /*1010*/  LOP3.LUT R22, R18, R9, R24, 0x96, !PT ;  /* 0x0000000912167212 */ /* 0x000fe400078e9618 */
[----:B------:R-:W-:Y:S02]  /*1020*/  LOP3.LUT R31, R31, R6, RZ, 0x3c, !PT ;  /* 0x000000061f1f7212 */ /* 0x000fe400078e3cff */
[----:B------:R-:W-:-:S05]  /*1030*/  LOP3.LUT R30, R22, R25, RZ, 0x3c, !PT ;  /* 0x00000019161e7212 */ /* 0x000fca00078e3cff */
[----:B------:R1:W-:Y:S01]  /*1040*/  STG.E.64 desc[UR4][R16.64+0x18000], R30 ;  /* 0x0180001e10007986 */ /* 0x0003e2000c101b04 */
[----:B------:R-:W-:Y:S05]  /*1050*/  @P0 BRA `(.L_x_1) ;  /* 0xfffffff8003c0947 */ /* 0x000fea000383ffff */
[----:B------:R-:W-:-:S07]  /*1060*/  IMAD.MOV.U32 R5, RZ, RZ, R8 ;  /* 0x000000ffff057224 */ /* 0x000fce00078e0008 */
.L_x_0:
[----:B------:R-:W-:-:S13]  /*1070*/  ISETP.NE.AND P0, PT, R4, RZ, PT ;  /* 0x000000ff0400720c */ /* 0x000fda0003f05270 */
[----:B0-----:R-:W-:Y:S05]  /*1080*/  @!P0 EXIT ;  /* 0x000000000000894d */ /* 0x001fea0003800000 */
[----:B------:R-:W0:Y:S01]  /*1090*/  LDC.64 R10, c[0x0][0x380] ;  /* 0x0000e000ff0a7b82 */ /* 0x000e220000000a00 */
[----:B------:R-:W-:Y:S02]  /*10a0*/  IMAD R5, R5, 0x1000, R0 ;  /* 0x0000100005057824 */ /* 0x000fe400078e0200 */
[----:B------:R-:W-:-:S07]  /*10b0*/  IMAD.MOV R4, RZ, RZ, -R4 ;  /* 0x000000ffff047224 */ /* 0x000fce00078e0a04 */
.L_x_2:
[C---:B------:R-:W-:Y:S01]  /*10c0*/  SHF.L.U64.HI R0, R24.reuse, 0x5, R23 ;  /* 0x0000000518007819 */ /* 0x040fe20000010217 */
[----:B--2---:R-:W-:Y:S01]  /*10d0*/  IMAD.SHL.U32 R13, R24, 0x1000000, RZ ;  /* 0x01000000180d7824 */ /* 0x004fe200078e00ff */
[----:B-1----:R-:W-:Y:S01]  /*10e0*/  SHF.L.U64.HI R17, R9, 0x13, R26 ;  /* 0x0000001309117819 */ /* 0x002fe2000001021a */
[----:B------:R-:W-:Y:S01]  /*10f0*/  IMAD R7, R7, 0x19660d, RZ ;  /* 0x0019660d07077824 */ /* 0x000fe200078e02ff */
[----:B------:R-:W-:Y:S01]  /*1100*/  LOP3.LUT R0, R0, R23, RZ, 0x3c, !PT ;  /* 0x0000001700007212 */ /* 0x000fe200078e3cff */
[----:B------:R-:W-:Y:S01]  /*1110*/  IMAD.WIDE.U32 R2, R3, 0x19660d, R14 ;  /* 0x0019660d03027825 */ /* 0x000fe200078e000e */
[----:B------:R-:W-:Y:S02]  /*1120*/  SHF.L.U64.HI R19, R25, 0x18, R6 ;  /* 0x0000001819137819 */ /* 0x000fe40000010206 */
[----:B------:R-:W-:Y:S01]  /*1130*/  SHF.R.U32.HI R0, RZ, 0x7, R0 ;  /* 0x00000007ff007819 */ /* 0x000fe20000011600 */
[----:B------:R-:W-:Y:S01]  /*1140*/  VIADD R4, R4, 0x1 ;  /* 0x0000000104047836 */ /* 0x000fe20000000000 */
[----:B------:R-:W-:Y:S01]  /*1150*/  LOP3.LUT R17, R17, R26, RZ, 0x3c, !PT ;  /* 0x0000001a11117212 */ /* 0x000fe200078e3cff */
[----:B------:R-:W-:Y:S01]  /*1160*/  IMAD.SHL.U32 R8, R25, 0x80, RZ ;  /* 0x0000008019087824 */ /* 0x000fe200078e00ff */
[----:B------:R-:W-:Y:S01]  /*1170*/  SHF.L.U64.HI R23, R24, 0x18, R23 ;  /* 0x0000001818177819 */ /* 0x000fe20000010217 */
[----:B------:R-:W-:Y:S01]  /*1180*/  IMAD.IADD R7, R3, 0x1, R7 ;  /* 0x0000000103077824 */ /* 0x000fe200078e0207 */
[----:B------:R-:W-:Y:S01]  /*1190*/  LOP3.LUT R24, R0, 0xfe000000, R13, 0xf8, !PT ;  /* 0xfe00000000187812 */ /* 0x000fe200078ef80d */
[----:B------:R-:W-:Y:S01]  /*11a0*/  IMAD.SHL.U32 R0, R9, 0x2000, RZ ;  /* 0x0000200009007824 */ /* 0x000fe200078e00ff */
[----:B------:R-:W-:Y:S01]  /*11b0*/  LOP3.LUT R19, R19, R6, RZ, 0x3c, !PT ;  /* 0x0000000613137212 */ /* 0x000fe200078e3cff */
[----:B------:R-:W-:Y:S01]  /*11c0*/  IMAD.MOV.U32 R3, RZ, RZ, R2 ;  /* 0x000000ffff037224 */ /* 0x000fe200078e0002 */
[----:B------:R-:W-:-:S02]  /*11d0*/  SHF.R.U32.HI R17, RZ, 0xd, R17 ;  /* 0x0000000dff117819 */ /* 0x000fc40000011611 */
[----:B------:R-:W-:Y:S02]  /*11e0*/  SHF.L.U64.HI R26, R9, 0xd, R26 ;  /* 0x0000000d091a7819 */ /* 0x000fe4000001021a */
[----:B------:R-:W-:Y:S02]  /*11f0*/  SHF.R.U32.HI R19, RZ, 0x10, R19 ;  /* 0x00000010ff137819 */ /* 0x000fe40000011613 */
[----:B------:R-:W-:Y:S01]  /*1200*/  LOP3.LUT R9, R17, 0xfff80000, R0, 0xf8, !PT ;  /* 0xfff8000011097812 */ /* 0x000fe200078ef800 */
[----:B0-----:R-:W-:Y:S01]  /*1210*/  IMAD.WIDE R16, R5, 0x8, R10 ;  /* 0x0000000805107825 */ /* 0x001fe200078e020a */
[----:B------:R-:W-:Y:S02]  /*1220*/  ISETP.NE.AND P0, PT, R4, RZ, PT ;  /* 0x000000ff0400720c */ /* 0x000fe40003f05270 */
[----:B------:R-:W-:Y:S01]  /*1230*/  SHF.L.U64.HI R6, R25, 0x7, R6 ;  /* 0x0000000719067819 */ /* 0x000fe20000010206 */
[----:B------:R-:W-:Y:S01]  /*1240*/  VIADD R5, R5, 0x1000 ;  /* 0x0000100005057836 */ /* 0x000fe20000000000 */
[----:B------:R-:W-:-:S02]  /*1250*/  LOP3.LUT R25, R19, 0xffff0000, R8, 0xf8, !PT ;  /* 0xffff000013197812 */ /* 0x000fc400078ef808 */
[----:B------:R-:W-:Y:S02]  /*1260*/  LOP3.LUT R13, R7, R26, R23, 0x96, !PT ;  /* 0x0000001a070d7212 */ /* 0x000fe400078e9617 */
[----:B------:R-:W-:Y:S02]  /*1270*/  LOP3.LUT R0, R2, R9, R24, 0x96, !PT ;  /* 0x0000000902007212 */ /* 0x000fe400078e9618 */
[----:B------:R-:W-:Y:S02]  /*1280*/  LOP3.LUT R13, R13, R6, RZ, 0x3c, !PT ;  /* 0x000000060d0d7212 */ /* 0x000fe400078e3cff */
[----:B------:R-:W-:-:S05]  /*1290*/  LOP3.LUT R12, R0, R25, RZ, 0x3c, !PT ;  /* 0x00000019000c7212 */ /* 0x000fca00078e3cff */
[----:B------:R2:W-:Y:S01]  /*12a0*/  STG.E.64 desc[UR4][R16.64], R12 ;  /* 0x0000000c10007986 */ /* 0x0005e2000c101b04 */
[----:B------:R-:W-:Y:S05]  /*12b0*/  @P0 BRA `(.L_x_2) ;  /* 0xfffffffc00800947 */ /* 0x000fea000383ffff */
[----:B------:R-:W-:Y:S05]  /*12c0*/  EXIT ;  /* 0x000000000000794d */ /* 0x000fea0003800000 */
.L_x_3:
[----:B------:R-:W-:-:S00]  /*12d0*/  BRA `(.L_x_3) ;  /* 0xfffffffc00fc7947 */ /* 0x000fc0000383ffff */
[----:B------:R-:W-:-:S00]  /*12e0*/  NOP ;  /* 0x0000000000007918 */ /* 0x000fc00000000000 */
        /* <DEDUP_REMOVED lines=9> */
.L_x_4:


//--------------------- .nv.shared.reserved.0     --------------------------
	.section	.nv.shared.reserved.0,"aw",@nobits
	.weak		__nv_reservedSMEM_offset_0_alias
	.size		__nv_reservedSMEM_offset_0_alias, 0, 64
	.other		__nv_reservedSMEM_offset_0_alias,@"STO_CUDA_RESERVED_SHARED STV_DEFAULT"
__nv_reservedSMEM_offset_0_alias:
	.zero		0
	.zero		64


//--------------------- .nv.constant0._Z8RandomHTPyi --------------------------
	.section	.nv.constant0._Z8RandomHTPyi,"a",@progbits
	.sectionflags	@""
	.align	4
.nv.constant0._Z8RandomHTPyi:
	.zero		908


//--------------------- SYMBOLS --------------------------

	.type		.nv.reservedSmem.offset0,@object
	.size		.nv.reservedSmem.offset0,0x4
